//
// Generated by NVIDIA NVVM Compiler
//
// Compiler Build ID: CL-36424714
// Cuda compilation tools, release 13.0, V13.0.88
// Based on NVVM 20.0.0
//

.version 9.0
.target sm_100
.address_size 64

	// .globl	_Z8fastwavePdS_S_S_iii

.visible .entry _Z8fastwavePdS_S_S_iii(
	.param .u64 .ptr .align 1 _Z8fastwavePdS_S_S_iii_param_0,
	.param .u64 .ptr .align 1 _Z8fastwavePdS_S_S_iii_param_1,
	.param .u64 .ptr .align 1 _Z8fastwavePdS_S_S_iii_param_2,
	.param .u64 .ptr .align 1 _Z8fastwavePdS_S_S_iii_param_3,
	.param .u32 _Z8fastwavePdS_S_S_iii_param_4,
	.param .u32 _Z8fastwavePdS_S_S_iii_param_5,
	.param .u32 _Z8fastwavePdS_S_S_iii_param_6
)
{
	.reg .pred 	%p<14>;
	.reg .b32 	%r<46>;
	.reg .b64 	%rd<40>;
	.reg .b64 	%fd<39>;

	ld.param.u64 	%rd5, [_Z8fastwavePdS_S_S_iii_param_0];
	ld.param.u64 	%rd6, [_Z8fastwavePdS_S_S_iii_param_2];
	ld.param.u64 	%rd7, [_Z8fastwavePdS_S_S_iii_param_3];
	ld.param.u32 	%r9, [_Z8fastwavePdS_S_S_iii_param_4];
	ld.param.u32 	%r10, [_Z8fastwavePdS_S_S_iii_param_5];
	ld.param.u32 	%r11, [_Z8fastwavePdS_S_S_iii_param_6];
	cvta.to.global.u64 	%rd8, %rd5;
	cvta.to.global.u64 	%rd9, %rd7;
	cvta.to.global.u64 	%rd10, %rd6;
	mov.u32 	%r12, %ctaid.x;
	mov.u32 	%r13, %ntid.x;
	mul.lo.s32 	%r14, %r12, %r13;
	mov.u32 	%r15, %tid.x;
	add.s32 	%r16, %r14, %r15;
	mov.u32 	%r17, %ctaid.y;
	mov.u32 	%r18, %ntid.y;
	shl.b32 	%r19, %r18, 1;
	mul.lo.s32 	%r2, %r19, %r17;
	mov.u32 	%r20, %tid.y;
	add.s32 	%r21, %r2, %r20;
	mov.u32 	%r22, %ctaid.z;
	mov.u32 	%r23, %ntid.z;
	mul.lo.s32 	%r24, %r22, %r23;
	mov.u32 	%r25, %tid.z;
	add.s32 	%r4, %r24, %r25;
	add.s32 	%r26, %r23, %r24;
	add.s32 	%r27, %r26, -1;
	add.s32 	%r28, %r9, -2;
	min.u32 	%r5, %r27, %r28;
	setp.gt.u32 	%p1, %r4, %r5;
	add.s32 	%r29, %r2, %r19;
	add.s32 	%r30, %r29, -1;
	add.s32 	%r31, %r10, -1;
	setp.lt.u32 	%p2, %r30, %r31;
	selp.b32 	%r32, %r29, %r10, %p2;
	add.s32 	%r6, %r32, -1;
	add.s32 	%r34, %r13, %r14;
	add.s32 	%r35, %r34, -1;
	add.s32 	%r36, %r11, -2;
	min.u32 	%r37, %r35, %r36;
	setp.gt.u32 	%p3, %r16, %r37;
	mul.wide.u32 	%rd11, %r4, 819200;
	add.s64 	%rd1, %rd10, %rd11;
	add.s64 	%rd2, %rd9, %rd11;
	add.s64 	%rd12, %rd8, %rd11;
	mul.wide.u32 	%rd13, %r16, 8;
	add.s64 	%rd3, %rd12, %rd13;
	setp.gt.u32 	%p4, %r21, %r6;
	or.pred  	%p5, %p1, %p4;
	or.pred  	%p6, %p5, %p3;
	@%p6 bra 	$L__BB0_2;
	ld.param.u64 	%rd38, [_Z8fastwavePdS_S_S_iii_param_1];
	cvta.to.global.u64 	%rd14, %rd38;
	add.s64 	%rd16, %rd14, %rd11;
	mul.wide.u32 	%rd17, %r21, 2560;
	add.s64 	%rd18, %rd16, %rd17;
	mul.wide.u32 	%rd19, %r16, 8;
	add.s64 	%rd20, %rd18, %rd19;
	ld.global.nc.f64 	%fd1, [%rd20+8];
	ld.global.nc.f64 	%fd2, [%rd20];
	sub.f64 	%fd3, %fd1, %fd2;
	add.s64 	%rd21, %rd1, %rd17;
	add.s64 	%rd22, %rd21, %rd19;
	ld.global.nc.f64 	%fd4, [%rd22+8];
	ld.global.nc.f64 	%fd5, [%rd22];
	add.f64 	%fd6, %fd4, %fd5;
	mul.f64 	%fd7, %fd6, 0d3FE0000000000000;
	add.s64 	%rd23, %rd2, %rd17;
	add.s64 	%rd24, %rd23, %rd19;
	ld.global.nc.f64 	%fd8, [%rd24+819200];
	ld.global.nc.f64 	%fd9, [%rd24];
	add.f64 	%fd10, %fd8, %fd9;
	ld.global.nc.f64 	%fd11, [%rd24+819208];
	ld.global.nc.f64 	%fd12, [%rd24+8];
	add.f64 	%fd13, %fd11, %fd12;
	sub.f64 	%fd14, %fd10, %fd13;
	mul.f64 	%fd15, %fd7, %fd14;
	sub.f64 	%fd16, %fd8, %fd9;
	add.f64 	%fd17, %fd16, %fd13;
	div.rn.f64 	%fd18, %fd15, %fd17;
	add.f64 	%fd19, %fd3, %fd18;
	add.s64 	%rd25, %rd3, %rd17;
	st.global.f64 	[%rd25], %fd19;
$L__BB0_2:
	setp.gt.u32 	%p7, %r16, %r37;
	setp.gt.u32 	%p8, %r4, %r5;
	mov.u32 	%r38, %tid.y;
	add.s32 	%r39, %r2, %r38;
	mov.u32 	%r40, %ntid.y;
	add.s32 	%r41, %r39, %r40;
	setp.lt.u32 	%p9, %r41, %r2;
	setp.gt.u32 	%p10, %r41, %r6;
	or.pred  	%p11, %p8, %p10;
	or.pred  	%p12, %p11, %p9;
	or.pred  	%p13, %p12, %p7;
	@%p13 bra 	$L__BB0_4;
	ld.param.u64 	%rd39, [_Z8fastwavePdS_S_S_iii_param_1];
	cvta.to.global.u64 	%rd26, %rd39;
	mov.u32 	%r42, %ctaid.z;
	mov.u32 	%r43, %ntid.z;
	mov.u32 	%r44, %tid.z;
	mad.lo.s32 	%r45, %r42, %r43, %r44;
	mul.wide.u32 	%rd27, %r45, 819200;
	add.s64 	%rd28, %rd26, %rd27;
	mul.wide.u32 	%rd29, %r41, 2560;
	add.s64 	%rd30, %rd28, %rd29;
	mul.wide.u32 	%rd31, %r16, 8;
	add.s64 	%rd32, %rd30, %rd31;
	ld.global.nc.f64 	%fd20, [%rd32+8];
	ld.global.nc.f64 	%fd21, [%rd32];
	sub.f64 	%fd22, %fd20, %fd21;
	add.s64 	%rd33, %rd1, %rd29;
	add.s64 	%rd34, %rd33, %rd31;
	ld.global.nc.f64 	%fd23, [%rd34+8];
	ld.global.nc.f64 	%fd24, [%rd34];
	add.f64 	%fd25, %fd23, %fd24;
	mul.f64 	%fd26, %fd25, 0d3FE0000000000000;
	add.s64 	%rd35, %rd2, %rd29;
	add.s64 	%rd36, %rd35, %rd31;
	ld.global.nc.f64 	%fd27, [%rd36+819200];
	ld.global.nc.f64 	%fd28, [%rd36];
	add.f64 	%fd29, %fd27, %fd28;
	ld.global.nc.f64 	%fd30, [%rd36+819208];
	ld.global.nc.f64 	%fd31, [%rd36+8];
	add.f64 	%fd32, %fd30, %fd31;
	sub.f64 	%fd33, %fd29, %fd32;
	mul.f64 	%fd34, %fd26, %fd33;
	sub.f64 	%fd35, %fd27, %fd28;
	add.f64 	%fd36, %fd35, %fd32;
	div.rn.f64 	%fd37, %fd34, %fd36;
	add.f64 	%fd38, %fd22, %fd37;
	add.s64 	%rd37, %rd3, %rd29;
	st.global.f64 	[%rd37], %fd38;
$L__BB0_4:
	ret;

}


// ===== COMPILED SASS (sm_100) =====

	.target	sm_100

	.elftype	@"ET_EXEC"


//--------------------- .note.nv.tkinfo           --------------------------
	.section	.note.nv.tkinfo,"",@"SHT_NOTE"
	.sectionflags	@"SHF_NOTE_NV_TKINFO"
	.tkinfo
        /*0018*/ 	.word	0x00000002
        /*0030*/ 	.string	""
        /*0030*/ 	.string	"ptxas"
        /*0030*/ 	.string	"Cuda compilation tools, release 13.0, V13.0.88"
        /*0030*/ 	.string	"Build cuda_13.0.r13.0/compiler.36424714_0"
        /*0030*/ 	.string	"-arch sm_100 -m 64 "



//--------------------- .note.nv.cuinfo           --------------------------
	.section	.note.nv.cuinfo,"",@"SHT_NOTE"
	.sectionflags	@"SHF_NOTE_NV_CUINFO"
        /*0018*/ 	.short	0x0002
        /*001a*/ 	.short	0x0064
        /*001c*/ 	.short	0x0082
	.zero		2


//--------------------- .nv.info                  --------------------------
	.section	.nv.info,"",@"SHT_CUDA_INFO"
	.align	4


	//----- nvinfo : EIATTR_REGCOUNT
	.align		4
        /*0000*/ 	.byte	0x04, 0x2f
        /*0002*/ 	.short	(.L_1 - .L_0)
	.align		4
.L_0:
        /*0004*/ 	.word	index@(_Z8fastwavePdS_S_S_iii)
        /*0008*/ 	.word	0x00000028


	//----- nvinfo : EIATTR_FRAME_SIZE
	.align		4
.L_1:
        /*000c*/ 	.byte	0x04, 0x11
        /*000e*/ 	.short	(.L_3 - .L_2)
	.align		4
.L_2:
        /*0010*/ 	.word	index@($__internal_0_$__cuda_sm20_div_rn_f64_full)
        /*0014*/ 	.word	0x00000000


	//----- nvinfo : EIATTR_FRAME_SIZE
	.align		4
.L_3:
        /*0018*/ 	.byte	0x04, 0x11
        /*001a*/ 	.short	(.L_5 - .L_4)
	.align		4
.L_4:
        /*001c*/ 	.word	index@(_Z8fastwavePdS_S_S_iii)
        /*0020*/ 	.word	0x00000000


	//----- nvinfo : EIATTR_MIN_STACK_SIZE
	.align		4
.L_5:
        /*0024*/ 	.byte	0x04, 0x12
        /*0026*/ 	.short	(.L_7 - .L_6)
	.align		4
.L_6:
        /*0028*/ 	.word	index@(_Z8fastwavePdS_S_S_iii)
        /*002c*/ 	.word	0x00000000
.L_7:


//--------------------- .nv.compat                --------------------------
	.section	.nv.compat,"",@"SHT_CUDA_COMPAT_INFO"
	.align	4
        /*0000*/ 	.byte	0x02, 0x09, 0x00, 0x00, 0x02, 0x02, 0x01, 0x00, 0x02, 0x05, 0x05, 0x00, 0x03, 0x07, 0x01, 0x01
        /*0010*/ 	.byte	0x02, 0x03, 0x00, 0x00, 0x02, 0x06, 0x01, 0x00, 0x04, 0x0b, 0x08, 0x00, 0x01, 0x00, 0x00, 0x00
        /*0020*/ 	.byte	0x00, 0x00, 0x00, 0x00


//--------------------- .nv.info._Z8fastwavePdS_S_S_iii --------------------------
	.section	.nv.info._Z8fastwavePdS_S_S_iii,"",@"SHT_CUDA_INFO"
	.sectionflags	@""
	.align	4


	//----- nvinfo : EIATTR_CUDA_API_VERSION
	.align		4
        /*0000*/ 	.byte	0x04, 0x37
        /*0002*/ 	.short	(.L_9 - .L_8)
.L_8:
        /*0004*/ 	.word	0x00000082


	//----- nvinfo : EIATTR_KPARAM_INFO
	.align		4
.L_9:
        /*0008*/ 	.byte	0x04, 0x17
        /*000a*/ 	.short	(.L_11 - .L_10)
.L_10:
        /*000c*/ 	.word	0x00000000
        /*0010*/ 	.short	0x0006
        /*0012*/ 	.short	0x0028
        /*0014*/ 	.byte	0x00, 0xf0, 0x11, 0x00


	//----- nvinfo : EIATTR_KPARAM_INFO
	.align		4
.L_11:
        /*0018*/ 	.byte	0x04, 0x17
        /*001a*/ 	.short	(.L_13 - .L_12)
.L_12:
        /*001c*/ 	.word	0x00000000
        /*0020*/ 	.short	0x0005
        /*0022*/ 	.short	0x0024
        /*0024*/ 	.byte	0x00, 0xf0, 0x11, 0x00


	//----- nvinfo : EIATTR_KPARAM_INFO
	.align		4
.L_13:
        /*0028*/ 	.byte	0x04, 0x17
        /*002a*/ 	.short	(.L_15 - .L_14)
.L_14:
        /*002c*/ 	.word	0x00000000
        /*0030*/ 	.short	0x0004
        /*0032*/ 	.short	0x0020
        /*0034*/ 	.byte	0x00, 0xf0, 0x11, 0x00


	//----- nvinfo : EIATTR_KPARAM_INFO
	.align		4
.L_15:
        /*0038*/ 	.byte	0x04, 0x17
        /*003a*/ 	.short	(.L_17 - .L_16)
.L_16:
        /*003c*/ 	.word	0x00000000
        /*0040*/ 	.short	0x0003
        /*0042*/ 	.short	0x0018
        /*0044*/ 	.byte	0x00, 0xf5, 0x21, 0x00


	//----- nvinfo : EIATTR_KPARAM_INFO
	.align		4
.L_17:
        /*0048*/ 	.byte	0x04, 0x17
        /*004a*/ 	.short	(.L_19 - .L_18)
.L_18:
        /*004c*/ 	.word	0x00000000
        /*0050*/ 	.short	0x0002
        /*0052*/ 	.short	0x0010
        /*0054*/ 	.byte	0x00, 0xf5, 0x21, 0x00


	//----- nvinfo : EIATTR_KPARAM_INFO
	.align		4
.L_19:
        /*0058*/ 	.byte	0x04, 0x17
        /*005a*/ 	.short	(.L_21 - .L_20)
.L_20:
        /*005c*/ 	.word	0x00000000
        /*0060*/ 	.short	0x0001
        /*0062*/ 	.short	0x0008
        /*0064*/ 	.byte	0x00, 0xf5, 0x21, 0x00


	//----- nvinfo : EIATTR_KPARAM_INFO
	.align		4
.L_21:
        /*0068*/ 	.byte	0x04, 0x17
        /*006a*/ 	.short	(.L_23 - .L_22)
.L_22:
        /*006c*/ 	.word	0x00000000
        /*0070*/ 	.short	0x0000
        /*0072*/ 	.short	0x0000
        /*0074*/ 	.byte	0x00, 0xf5, 0x21, 0x00


	//----- nvinfo : EIATTR_SPARSE_MMA_MASK
	.align		4
.L_23:
        /*0078*/ 	.byte	0x03, 0x50
        /*007a*/ 	.short	0x0000


	//----- nvinfo : EIATTR_MAXREG_COUNT
	.align		4
        /*007c*/ 	.byte	0x03, 0x1b
        /*007e*/ 	.short	0x00ff


	//----- nvinfo : EIATTR_MERCURY_ISA_VERSION
	.align		4
        /*0080*/ 	.byte	0x03, 0x5f
        /*0082*/ 	.short	0x0101


	//----- nvinfo : EIATTR_VRC_CTA_INIT_COUNT
	.align		4
        /*0084*/ 	.byte	0x02, 0x4a
	.zero		1
	.zero		1


	//----- nvinfo : EIATTR_EXIT_INSTR_OFFSETS
	.align		4
        /*0088*/ 	.byte	0x04, 0x1c
        /*008a*/ 	.short	(.L_25 - .L_24)


	//   ....[0]....
.L_24:
        /*008c*/ 	.word	0x00000620


	//   ....[1]....
        /*0090*/ 	.word	0x00000990


	//----- nvinfo : EIATTR_CRS_STACK_SIZE
	.align		4
.L_25:
        /*0094*/ 	.byte	0x04, 0x1e
        /*0096*/ 	.short	(.L_27 - .L_26)
.L_26:
        /*0098*/ 	.word	0x00000000


	//----- nvinfo : EIATTR_CBANK_PARAM_SIZE
	.align		4
.L_27:
        /*009c*/ 	.byte	0x03, 0x19
        /*009e*/ 	.short	0x002c


	//----- nvinfo : EIATTR_PARAM_CBANK
	.align		4
        /*00a0*/ 	.byte	0x04, 0x0a
        /*00a2*/ 	.short	(.L_29 - .L_28)
	.align		4
.L_28:
        /*00a4*/ 	.word	index@(.nv.constant0._Z8fastwavePdS_S_S_iii)
        /*00a8*/ 	.short	0x0380
        /*00aa*/ 	.short	0x002c


	//----- nvinfo : EIATTR_SW_WAR
	.align		4
.L_29:
        /*00ac*/ 	.byte	0x04, 0x36
        /*00ae*/ 	.short	(.L_31 - .L_30)
.L_30:
        /*00b0*/ 	.word	0x00000008
.L_31:


//--------------------- .nv.callgraph             --------------------------
	.section	.nv.callgraph,"",@"SHT_CUDA_CALLGRAPH"
	.align	4
	.sectionentsize	8
	.align		4
        /*0000*/ 	.word	0x00000000
	.align		4
        /*0004*/ 	.word	0xffffffff
	.align		4
        /*0008*/ 	.word	0x00000000
	.align		4
        /*000c*/ 	.word	0xfffffffe
	.align		4
        /*0010*/ 	.word	0x00000000
	.align		4
        /*0014*/ 	.word	0xfffffffd
	.align		4
        /*0018*/ 	.word	0x00000000
	.align		4
        /*001c*/ 	.word	0xfffffffc


//--------------------- .text._Z8fastwavePdS_S_S_iii --------------------------
	.section	.text._Z8fastwavePdS_S_S_iii,"ax",@progbits
	.align	128
        .global         _Z8fastwavePdS_S_S_iii
        .type           _Z8fastwavePdS_S_S_iii,@function
        .size           _Z8fastwavePdS_S_S_iii,(.L_x_12 - _Z8fastwavePdS_S_S_iii)
        .other          _Z8fastwavePdS_S_S_iii,@"STO_CUDA_ENTRY STV_DEFAULT"
_Z8fastwavePdS_S_S_iii:
.text._Z8fastwavePdS_S_S_iii:
[----:B------:R-:W-:Y:S08]  /*0000*/  LDC R1, c[0x0][0x37c] ;  /* 0x0000df00ff017b82 */ /* 0x000ff00000000800 */
[----:B------:R-:W0:Y:S01]  /*0010*/  LDC R14, c[0x0][0x360] ;  /* 0x0000d800ff0e7b82 */ /* 0x000e220000000800 */
[----:B------:R-:W1:Y:S01]  /*0020*/  S2R R19, SR_TID.Z ;  /* 0x0000000000137919 */ /* 0x000e620000002300 */
[----:B------:R-:W-:Y:S01]  /*0030*/  BSSY.RECONVERGENT B0, `(.L_x_0) ;  /* 0x0000057000007945 */ /* 0x000fe20003800200 */
[----:B------:R-:W2:Y:S05]  /*0040*/  S2R R15, SR_TID.Y ;  /* 0x00000000000f7919 */ /* 0x000eaa0000002200 */
[----:B------:R-:W3:Y:S01]  /*0050*/  LDC R3, c[0x0][0x364] ;  /* 0x0000d900ff037b82 */ /* 0x000ee20000000800 */
[----:B------:R-:W4:Y:S07]  /*0060*/  S2R R17, SR_TID.X ;  /* 0x0000000000117919 */ /* 0x000f2e0000002100 */
[----:B------:R-:W5:Y:S08]  /*0070*/  S2UR UR5, SR_CTAID.Y ;  /* 0x00000000000579c3 */ /* 0x000f700000002600 */
[----:B------:R-:W1:Y:S01]  /*0080*/  LDC.64 R20, c[0x0][0x3a0] ;  /* 0x0000e800ff147b82 */ /* 0x000e620000000a00 */
[----:B---3--:R-:W-:-:S07]  /*0090*/  IMAD.SHL.U32 R3, R3, 0x2, RZ ;  /* 0x0000000203037824 */ /* 0x008fce00078e00ff */
[----:B------:R-:W3:Y:S01]  /*00a0*/  S2UR UR6, SR_CTAID.Z ;  /* 0x00000000000679c3 */ /* 0x000ee20000002700 */
[----:B-----5:R-:W-:-:S07]  /*00b0*/  IMAD R2, R3, UR5, RZ ;  /* 0x0000000503027c24 */ /* 0x020fce000f8e02ff */
[----:B------:R-:W3:Y:S01]  /*00c0*/  LDC R6, c[0x0][0x368] ;  /* 0x0000da00ff067b82 */ /* 0x000ee20000000800 */
[----:B------:R-:W-:Y:S02]  /*00d0*/  IMAD.IADD R0, R3, 0x1, R2 ;  /* 0x0000000103007824 */ /* 0x000fe400078e0202 */
[----:B-1----:R-:W-:-:S05]  /*00e0*/  VIADD R4, R21, 0xffffffff ;  /* 0xffffffff15047836 */ /* 0x002fca0000000000 */
[----:B------:R-:W0:Y:S01]  /*00f0*/  S2UR UR4, SR_CTAID.X ;  /* 0x00000000000479c3 */ /* 0x000e220000002500 */
[----:B------:R-:W-:Y:S02]  /*0100*/  VIADD R3, R0, 0xffffffff ;  /* 0xffffffff00037836 */ /* 0x000fe40000000000 */
[----:B------:R-:W-:-:S03]  /*0110*/  VIADD R7, R20, 0xfffffffe ;  /* 0xfffffffe14077836 */ /* 0x000fc60000000000 */
[----:B------:R-:W-:Y:S02]  /*0120*/  ISETP.GE.U32.AND P0, PT, R3, R4, PT ;  /* 0x000000040300720c */ /* 0x000fe40003f06070 */
[----:B------:R-:W1:Y:S01]  /*0130*/  LDC R16, c[0x0][0x3a8] ;  /* 0x0000ea00ff107b82 */ /* 0x000e620000000800 */
[----:B--2---:R-:W-:Y:S02]  /*0140*/  IADD3 R4, PT, PT, R2, R15, RZ ;  /* 0x0000000f02047210 */ /* 0x004fe40007ffe0ff */
[----:B------:R-:W-:-:S05]  /*0150*/  SEL R5, R0, R21, !P0 ;  /* 0x0000001500057207 */ /* 0x000fca0004000000 */
[----:B------:R-:W2:Y:S01]  /*0160*/  LDC.64 R8, c[0x0][0x380] ;  /* 0x0000e000ff087b82 */ /* 0x000ea20000000a00 */
[C---:B---3--:R-:W-:Y:S02]  /*0170*/  IMAD R3, R6.reuse, UR6, R19 ;  /* 0x0000000606037c24 */ /* 0x048fe4000f8e0213 */
[----:B------:R-:W-:Y:S02]  /*0180*/  IMAD R6, R6, UR6, R6 ;  /* 0x0000000606067c24 */ /* 0x000fe4000f8e0206 */
[----:B------:R-:W-:-:S03]  /*0190*/  VIADD R5, R5, 0xffffffff ;  /* 0xffffffff05057836 */ /* 0x000fc60000000000 */
[----:B------:R-:W3:Y:S01]  /*01a0*/  LDC.64 R12, c[0x0][0x390] ;  /* 0x0000e400ff0c7b82 */ /* 0x000ee20000000a00 */
[----:B0-----:R-:W-:Y:S01]  /*01b0*/  IMAD R30, R14, UR4, R14 ;  /* 0x000000040e1e7c24 */ /* 0x001fe2000f8e020e */
[----:B------:R-:W-:Y:S01]  /*01c0*/  VIADDMNMX.U32 R6, R6, 0xffffffff, R7, PT ;  /* 0xffffffff06067846 */ /* 0x000fe20003800007 */
[----:B----4-:R-:W-:Y:S01]  /*01d0*/  IMAD R7, R14, UR4, R17 ;  /* 0x000000040e077c24 */ /* 0x010fe2000f8e0211 */
[----:B------:R-:W-:Y:S01]  /*01e0*/  ISETP.GT.U32.AND P0, PT, R4, R5, PT ;  /* 0x000000050400720c */ /* 0x000fe20003f04070 */
[----:B------:R-:W0:Y:S03]  /*01f0*/  LDCU.64 UR4, c[0x0][0x358] ;  /* 0x00006b00ff0477ac */ /* 0x000e260008000a00 */
[----:B------:R-:W4:Y:S01]  /*0200*/  LDC.64 R10, c[0x0][0x398] ;  /* 0x0000e600ff0a7b82 */ /* 0x000f220000000a00 */
[----:B-1----:R-:W-:Y:S01]  /*0210*/  VIADD R15, R16, 0xfffffffe ;  /* 0xfffffffe100f7836 */ /* 0x002fe20000000000 */
[----:B------:R-:W-:-:S04]  /*0220*/  ISETP.GT.U32.OR P0, PT, R3, R6, P0 ;  /* 0x000000060300720c */ /* 0x000fc80000704470 */
[----:B------:R-:W-:Y:S01]  /*0230*/  VIADDMNMX.U32 R30, R30, 0xffffffff, R15, PT ;  /* 0xffffffff1e1e7846 */ /* 0x000fe2000380000f */
[----:B--2---:R-:W-:-:S03]  /*0240*/  IMAD.WIDE.U32 R14, R3, 0xc8000, R8 ;  /* 0x000c8000030e7825 */ /* 0x004fc600078e0008 */
[----:B------:R-:W-:Y:S01]  /*0250*/  ISETP.GT.U32.OR P0, PT, R7, R30, P0 ;  /* 0x0000001e0700720c */ /* 0x000fe20000704470 */
[----:B---3--:R-:W-:-:S04]  /*0260*/  IMAD.WIDE.U32 R8, R3, 0xc8000, R12 ;  /* 0x000c800003087825 */ /* 0x008fc800078e000c */
[----:B------:R-:W-:-:S04]  /*0270*/  IMAD.WIDE.U32 R12, R7, 0x8, R14 ;  /* 0x00000008070c7825 */ /* 0x000fc800078e000e */
[----:B----4-:R-:W-:-:S04]  /*0280*/  IMAD.WIDE.U32 R10, R3, 0xc8000, R10 ;  /* 0x000c8000030a7825 */ /* 0x010fc800078e000a */
[----:B0-----:R-:W-:Y:S05]  /*0290*/  @P0 BRA `(.L_x_1) ;  /* 0x0000000000c00947 */ /* 0x001fea0003800000 */
[----:B------:R-:W-:Y:S01]  /*02a0*/  IMAD.WIDE.U32 R14, R4, 0xa00, R10 ;  /* 0x00000a00040e7825 */ /* 0x000fe200078e000a */
[----:B------:R-:W0:Y:S03]  /*02b0*/  LDC.64 R26, c[0x0][0x388] ;  /* 0x0000e200ff1a7b82 */ /* 0x000e260000000a00 */
[----:B------:R-:W-:-:S05]  /*02c0*/  IMAD.WIDE.U32 R32, R7, 0x8, R14 ;  /* 0x0000000807207825 */ /* 0x000fca00078e000e */
[----:B------:R-:W2:Y:S04]  /*02d0*/  LDG.E.64.CONSTANT R16, desc[UR4][R32.64+0xc8008] ;  /* 0x0c80080420107981 */ /* 0x000ea8000c1e9b00 */
[----:B------:R-:W2:Y:S04]  /*02e0*/  LDG.E.64.CONSTANT R24, desc[UR4][R32.64+0x8] ;  /* 0x0000080420187981 */ /* 0x000ea8000c1e9b00 */
[----:B------:R-:W3:Y:S04]  /*02f0*/  LDG.E.64.CONSTANT R14, desc[UR4][R32.64+0xc8000] ;  /* 0x0c800004200e7981 */ /* 0x000ee8000c1e9b00 */
[----:B------:R-:W3:Y:S01]  /*0300*/  LDG.E.64.CONSTANT R22, desc[UR4][R32.64] ;  /* 0x0000000420167981 */ /* 0x000ee2000c1e9b00 */
[----:B------:R-:W-:-:S04]  /*0310*/  IMAD.WIDE.U32 R18, R4, 0xa00, R8 ;  /* 0x00000a0004127825 */ /* 0x000fc800078e0008 */
[----:B------:R-:W-:-:S05]  /*0320*/  IMAD.WIDE.U32 R28, R7, 0x8, R18 ;  /* 0x00000008071c7825 */ /* 0x000fca00078e0012 */
[----:B------:R-:W4:Y:S04]  /*0330*/  LDG.E.64.CONSTANT R20, desc[UR4][R28.64+0x8] ;  /* 0x000008041c147981 */ /* 0x000f28000c1e9b00 */
[----:B------:R1:W4:Y:S01]  /*0340*/  LDG.E.64.CONSTANT R18, desc[UR4][R28.64] ;  /* 0x000000041c127981 */ /* 0x000322000c1e9b00 */
[----:B0-----:R-:W-:-:S04]  /*0350*/  IMAD.WIDE.U32 R26, R3, 0xc8000, R26 ;  /* 0x000c8000031a7825 */ /* 0x001fc800078e001a */
[----:B------:R-:W-:-:S04]  /*0360*/  IMAD.WIDE.U32 R26, R4, 0xa00, R26 ;  /* 0x00000a00041a7825 */ /* 0x000fc800078e001a */
[----:B------:R-:W-:-:S05]  /*0370*/  IMAD.WIDE.U32 R36, R7, 0x8, R26 ;  /* 0x0000000807247825 */ /* 0x000fca00078e001a */
[----:B------:R-:W5:Y:S04]  /*0380*/  LDG.E.64.CONSTANT R34, desc[UR4][R36.64+0x8] ;  /* 0x0000080424227981 */ /* 0x000f68000c1e9b00 */
[----:B------:R-:W5:Y:S01]  /*0390*/  LDG.E.64.CONSTANT R32, desc[UR4][R36.64] ;  /* 0x0000000424207981 */ /* 0x000f62000c1e9b00 */
[----:B------:R-:W-:Y:S01]  /*03a0*/  IMAD.MOV.U32 R26, RZ, RZ, 0x1 ;  /* 0x00000001ff1a7424 */ /* 0x000fe200078e00ff */
[----:B------:R-:W-:Y:S01]  /*03b0*/  BSSY.RECONVERGENT B1, `(.L_x_2) ;  /* 0x000001b000017945 */ /* 0x000fe20003800200 */
[----:B--2---:R-:W-:Y:S02]  /*03c0*/  DADD R24, R16, R24 ;  /* 0x0000000010187229 */ /* 0x004fe40000000018 */
[----:B---3--:R-:W-:-:S08]  /*03d0*/  DADD R16, R14, -R22 ;  /* 0x000000000e107229 */ /* 0x008fd00000000816 */
[----:B------:R-:W-:-:S06]  /*03e0*/  DADD R16, R24, R16 ;  /* 0x0000000018107229 */ /* 0x000fcc0000000010 */
[----:B------:R-:W1:Y:S01]  /*03f0*/  MUFU.RCP64H R27, R17 ;  /* 0x00000011001b7308 */ /* 0x000e620000001800 */
[----:B------:R-:W-:Y:S02]  /*0400*/  DADD R14, R14, R22 ;  /* 0x000000000e0e7229 */ /* 0x000fe40000000016 */
[----:B-1----:R-:W-:-:S08]  /*0410*/  DFMA R28, -R16, R26, 1 ;  /* 0x3ff00000101c742b */ /* 0x002fd0000000011a */
[----:B------:R-:W-:Y:S02]  /*0420*/  DFMA R28, R28, R28, R28 ;  /* 0x0000001c1c1c722b */ /* 0x000fe4000000001c */
[----:B----4-:R-:W-:-:S06]  /*0430*/  DADD R18, R20, R18 ;  /* 0x0000000014127229 */ /* 0x010fcc0000000012 */
[----:B------:R-:W-:Y:S02]  /*0440*/  DFMA R28, R26, R28, R26 ;  /* 0x0000001c1a1c722b */ /* 0x000fe4000000001a */
[----:B------:R-:W-:Y:S02]  /*0450*/  DADD R14, R14, -R24 ;  /* 0x000000000e0e7229 */ /* 0x000fe40000000818 */
[----:B------:R-:W-:-:S04]  /*0460*/  DMUL R20, R18, 0.5 ;  /* 0x3fe0000012147828 */ /* 0x000fc80000000000 */
[----:B------:R-:W-:-:S04]  /*0470*/  DFMA R22, -R16, R28, 1 ;  /* 0x3ff000001016742b */ /* 0x000fc8000000011c */
[----:B------:R-:W-:-:S04]  /*0480*/  DMUL R20, R20, R14 ;  /* 0x0000000e14147228 */ /* 0x000fc80000000000 */
[----:B------:R-:W-:-:S08]  /*0490*/  DFMA R18, R28, R22, R28 ;  /* 0x000000161c12722b */ /* 0x000fd0000000001c */
[----:B------:R-:W-:-:S08]  /*04a0*/  DMUL R14, R20, R18 ;  /* 0x00000012140e7228 */ /* 0x000fd00000000000 */
[----:B------:R-:W-:-:S08]  /*04b0*/  DFMA R22, -R16, R14, R20 ;  /* 0x0000000e1016722b */ /* 0x000fd00000000114 */
[----:B------:R-:W-:Y:S01]  /*04c0*/  DFMA R18, R18, R22, R14 ;  /* 0x000000161212722b */ /* 0x000fe2000000000e */
[----:B------:R-:W-:-:S09]  /*04d0*/  FSETP.GEU.AND P1, PT, |R21|, 6.5827683646048100446e-37, PT ;  /* 0x036000001500780b */ /* 0x000fd20003f2e200 */
[----:B------:R-:W-:-:S05]  /*04e0*/  FFMA R0, RZ, R17, R19 ;  /* 0x00000011ff007223 */ /* 0x000fca0000000013 */
[----:B------:R-:W-:Y:S01]  /*04f0*/  FSETP.GT.AND P0, PT, |R0|, 1.469367938527859385e-39, PT ;  /* 0x001000000000780b */ /* 0x000fe20003f04200 */
[----:B-----5:R-:W-:-:S12]  /*0500*/  DADD R14, R34, -R32 ;  /* 0x00000000220e7229 */ /* 0x020fd80000000820 */
[----:B------:R-:W-:Y:S05]  /*0510*/  @P0 BRA P1, `(.L_x_3) ;  /* 0x0000000000100947 */ /* 0x000fea0000800000 */
[----:B------:R-:W-:Y:S01]  /*0520*/  IMAD.MOV.U32 R18, RZ, RZ, R16 ;  /* 0x000000ffff127224 */ /* 0x000fe200078e0010 */
[----:B------:R-:W-:Y:S01]  /*0530*/  MOV R0, 0x560 ;  /* 0x0000056000007802 */ /* 0x000fe20000000f00 */
[----:B------:R-:W-:-:S07]  /*0540*/  IMAD.MOV.U32 R19, RZ, RZ, R17 ;  /* 0x000000ffff137224 */ /* 0x000fce00078e0011 */
[----:B------:R-:W-:Y:S05]  /*0550*/  CALL.REL.NOINC `($__internal_0_$__cuda_sm20_div_rn_f64_full) ;  /* 0x0000000400107944 */ /* 0x000fea0003c00000 */
.L_x_3:
[----:B------:R-:W-:Y:S05]  /*0560*/  BSYNC.RECONVERGENT B1 ;  /* 0x0000000000017941 */ /* 0x000fea0003800200 */
.L_x_2:
[----:B------:R-:W-:Y:S01]  /*0570*/  DADD R14, R14, R18 ;  /* 0x000000000e0e7229 */ /* 0x000fe20000000012 */
[----:B------:R-:W-:-:S06]  /*0580*/  IMAD.WIDE.U32 R16, R4, 0xa00, R12 ;  /* 0x00000a0004107825 */ /* 0x000fcc00078e000c */
[----:B------:R0:W-:Y:S04]  /*0590*/  STG.E.64 desc[UR4][R16.64], R14 ;  /* 0x0000000e10007986 */ /* 0x0001e8000c101b04 */
.L_x_1:
[----:B------:R-:W-:Y:S05]  /*05a0*/  BSYNC.RECONVERGENT B0 ;  /* 0x0000000000007941 */ /* 0x000fea0003800200 */
.L_x_0:
[----:B0-----:R-:W0:Y:S01]  /*05b0*/  S2R R15, SR_TID.Y ;  /* 0x00000000000f7919 */ /* 0x001e220000002200 */
[----:B------:R-:W0:Y:S02]  /*05c0*/  LDCU UR6, c[0x0][0x364] ;  /* 0x00006c80ff0677ac */ /* 0x000e240008000800 */
[----:B0-----:R-:W-:-:S04]  /*05d0*/  IADD3 R15, PT, PT, R2, UR6, R15 ;  /* 0x00000006020f7c10 */ /* 0x001fc8000fffe00f */
[----:B------:R-:W-:-:S04]  /*05e0*/  ISETP.GT.U32.AND P0, PT, R15, R5, PT ;  /* 0x000000050f00720c */ /* 0x000fc80003f04070 */
[----:B------:R-:W-:-:S04]  /*05f0*/  ISETP.GT.U32.OR P0, PT, R3, R6, P0 ;  /* 0x000000060300720c */ /* 0x000fc80000704470 */
[----:B------:R-:W-:-:S04]  /*0600*/  ISETP.LT.U32.OR P0, PT, R15, R2, P0 ;  /* 0x000000020f00720c */ /* 0x000fc80000701470 */
[----:B------:R-:W-:-:S13]  /*0610*/  ISETP.GT.U32.OR P0, PT, R7, R30, P0 ;  /* 0x0000001e0700720c */ /* 0x000fda0000704470 */
[----:B------:R-:W-:Y:S05]  /*0620*/  @P0 EXIT ;  /* 0x000000000000094d */ /* 0x000fea0003800000 */
[----:B------:R-:W-:-:S04]  /*0630*/  IMAD.WIDE.U32 R10, R15, 0xa00, R10 ;  /* 0x00000a000f0a7825 */ /* 0x000fc800078e000a */
[----:B------:R-:W-:-:S05]  /*0640*/  IMAD.WIDE.U32 R22, R7, 0x8, R10 ;  /* 0x0000000807167825 */ /* 0x000fca00078e000a */
[----:B------:R-:W2:Y:S04]  /*0650*/  LDG.E.64.CONSTANT R20, desc[UR4][R22.64+0xc8008] ;  /* 0x0c80080416147981 */ /* 0x000ea8000c1e9b00 */
[----:B------:R-:W2:Y:S04]  /*0660*/  LDG.E.64.CONSTANT R10, desc[UR4][R22.64+0x8] ;  /* 0x00000804160a7981 */ /* 0x000ea8000c1e9b00 */
[----:B------:R-:W3:Y:S04]  /*0670*/  LDG.E.64.CONSTANT R2, desc[UR4][R22.64+0xc8000] ;  /* 0x0c80000416027981 */ /* 0x000ee8000c1e9b00 */
[----:B------:R0:W3:Y:S01]  /*0680*/  LDG.E.64.CONSTANT R4, desc[UR4][R22.64] ;  /* 0x0000000416047981 */ /* 0x0000e2000c1e9b00 */
[----:B------:R-:W-:-:S04]  /*0690*/  IMAD.WIDE.U32 R8, R15, 0xa00, R8 ;  /* 0x00000a000f087825 */ /* 0x000fc800078e0008 */
[----:B------:R-:W-:Y:S01]  /*06a0*/  IMAD.WIDE.U32 R24, R7, 0x8, R8 ;  /* 0x0000000807187825 */ /* 0x000fe200078e0008 */
[----:B------:R-:W1:Y:S01]  /*06b0*/  S2R R0, SR_TID.Z ;  /* 0x0000000000007919 */ /* 0x000e620000002300 */
[----:B------:R-:W1:Y:S03]  /*06c0*/  S2UR UR6, SR_CTAID.Z ;  /* 0x00000000000679c3 */ /* 0x000e660000002700 */
[----:B------:R-:W4:Y:S04]  /*06d0*/  LDG.E.64.CONSTANT R16, desc[UR4][R24.64+0x8] ;  /* 0x0000080418107981 */ /* 0x000f28000c1e9b00 */
[----:B------:R5:W4:Y:S01]  /*06e0*/  LDG.E.64.CONSTANT R18, desc[UR4][R24.64] ;  /* 0x0000000418127981 */ /* 0x000b22000c1e9b00 */
[----:B------:R-:W1:Y:S08]  /*06f0*/  LDC R27, c[0x0][0x368] ;  /* 0x0000da00ff1b7b82 */ /* 0x000e700000000800 */
[----:B------:R-:W0:Y:S01]  /*0700*/  LDC.64 R8, c[0x0][0x388] ;  /* 0x0000e200ff087b82 */ /* 0x000e220000000a00 */
[----:B-1----:R-:W-:-:S04]  /*0710*/  IMAD R27, R27, UR6, R0 ;  /* 0x000000061b1b7c24 */ /* 0x002fc8000f8e0200 */
[----:B0-----:R-:W-:-:S04]  /*0720*/  IMAD.WIDE.U32 R8, R27, 0xc8000, R8 ;  /* 0x000c80001b087825 */ /* 0x001fc800078e0008 */
[----:B------:R-:W-:-:S04]  /*0730*/  IMAD.WIDE.U32 R8, R15, 0xa00, R8 ;  /* 0x00000a000f087825 */ /* 0x000fc800078e0008 */
[----:B------:R-:W-:-:S05]  /*0740*/  IMAD.WIDE.U32 R22, R7, 0x8, R8 ;  /* 0x0000000807167825 */ /* 0x000fca00078e0008 */
[----:B------:R-:W4:Y:S04]  /*0750*/  LDG.E.64.CONSTANT R6, desc[UR4][R22.64+0x8] ;  /* 0x0000080416067981 */ /* 0x000f28000c1e9b00 */
[----:B------:R-:W4:Y:S01]  /*0760*/  LDG.E.64.CONSTANT R8, desc[UR4][R22.64] ;  /* 0x0000000416087981 */ /* 0x000f22000c1e9b00 */
[----:B-----5:R-:W-:Y:S01]  /*0770*/  MOV R24, 0x1 ;  /* 0x0000000100187802 */ /* 0x020fe20000000f00 */
[----:B------:R-:W-:Y:S01]  /*0780*/  BSSY.RECONVERGENT B0, `(.L_x_4) ;  /* 0x000001d000007945 */ /* 0x000fe20003800200 */
[----:B--2---:R-:W-:Y:S02]  /*0790*/  DADD R20, R20, R10 ;  /* 0x0000000014147229 */ /* 0x004fe4000000000a */
[----:B---3--:R-:W-:-:S08]  /*07a0*/  DADD R10, R2, -R4 ;  /* 0x00000000020a7229 */ /* 0x008fd00000000804 */
[----:B------:R-:W-:-:S06]  /*07b0*/  DADD R10, R20, R10 ;  /* 0x00000000140a7229 */ /* 0x000fcc000000000a */
[----:B------:R-:W0:Y:S01]  /*07c0*/  MUFU.RCP64H R25, R11 ;  /* 0x0000000b00197308 */ /* 0x000e220000001800 */
[----:B------:R-:W-:Y:S02]  /*07d0*/  DADD R2, R2, R4 ;  /* 0x0000000002027229 */ /* 0x000fe40000000004 */
[----:B0-----:R-:W-:-:S08]  /*07e0*/  DFMA R26, -R10, R24, 1 ;  /* 0x3ff000000a1a742b */ /* 0x001fd00000000118 */
        /* <DEDUP_REMOVED lines=14> */
[----:B------:R-:W-:-:S12]  /*08d0*/  DADD R2, R6, -R8 ;  /* 0x0000000006027229 */ /* 0x000fd80000000808 */
[----:B------:R-:W-:Y:S05]  /*08e0*/  @P0 BRA P1, `(.L_x_5) ;  /* 0x0000000000180947 */ /* 0x000fea0000800000 */
[----:B------:R-:W-:Y:S01]  /*08f0*/  IMAD.MOV.U32 R18, RZ, RZ, R10 ;  /* 0x000000ffff127224 */ /* 0x000fe200078e000a */
[----:B------:R-:W-:Y:S01]  /*0900*/  MOV R0, 0x930 ;  /* 0x0000093000007802 */ /* 0x000fe20000000f00 */
[----:B------:R-:W-:-:S07]  /*0910*/  IMAD.MOV.U32 R19, RZ, RZ, R11 ;  /* 0x000000ffff137224 */ /* 0x000fce00078e000b */
[----:B------:R-:W-:Y:S05]  /*0920*/  CALL.REL.NOINC `($__internal_0_$__cuda_sm20_div_rn_f64_full) ;  /* 0x00000000001c7944 */ /* 0x000fea0003c00000 */
[----:B------:R-:W-:Y:S02]  /*0930*/  IMAD.MOV.U32 R4, RZ, RZ, R18 ;  /* 0x000000ffff047224 */ /* 0x000fe400078e0012 */
[----:B------:R-:W-:-:S07]  /*0940*/  IMAD.MOV.U32 R5, RZ, RZ, R19 ;  /* 0x000000ffff057224 */ /* 0x000fce00078e0013 */
.L_x_5:
[----:B------:R-:W-:Y:S05]  /*0950*/  BSYNC.RECONVERGENT B0 ;  /* 0x0000000000007941 */ /* 0x000fea0003800200 */
.L_x_4:
[----:B------:R-:W-:Y:S01]  /*0960*/  DADD R2, R2, R4 ;  /* 0x0000000002027229 */ /* 0x000fe20000000004 */
[----:B------:R-:W-:-:S06]  /*0970*/  IMAD.WIDE.U32 R12, R15, 0xa00, R12 ;  /* 0x00000a000f0c7825 */ /* 0x000fcc00078e000c */
[----:B------:R-:W-:Y:S01]  /*0980*/  STG.E.64 desc[UR4][R12.64], R2 ;  /* 0x000000020c007986 */ /* 0x000fe2000c101b04 */
[----:B------:R-:W-:Y:S05]  /*0990*/  EXIT ;  /* 0x000000000000794d */ /* 0x000fea0003800000 */
        .weak           $__internal_0_$__cuda_sm20_div_rn_f64_full
        .type           $__internal_0_$__cuda_sm20_div_rn_f64_full,@function
        .size           $__internal_0_$__cuda_sm20_div_rn_f64_full,(.L_x_12 - $__internal_0_$__cuda_sm20_div_rn_f64_full)
$__internal_0_$__cuda_sm20_div_rn_f64_full:
[C---:B------:R-:W-:Y:S01]  /*09a0*/  FSETP.GEU.AND P0, PT, |R19|.reuse, 1.469367938527859385e-39, PT ;  /* 0x001000001300780b */ /* 0x040fe20003f0e200 */
[----:B------:R-:W-:Y:S01]  /*09b0*/  IMAD.MOV.U32 R32, RZ, RZ, 0x1ca00000 ;  /* 0x1ca00000ff207424 */ /* 0x000fe200078e00ff */
[----:B------:R-:W-:Y:S01]  /*09c0*/  LOP3.LUT R16, R19, 0x800fffff, RZ, 0xc0, !PT ;  /* 0x800fffff13107812 */ /* 0x000fe200078ec0ff */
[----:B------:R-:W-:Y:S01]  /*09d0*/  BSSY.RECONVERGENT B2, `(.L_x_6) ;  /* 0x0000054000027945 */ /* 0x000fe20003800200 */
[----:B------:R-:W-:Y:S02]  /*09e0*/  MOV R22, 0x1 ;  /* 0x0000000100167802 */ /* 0x000fe40000000f00 */
[----:B------:R-:W-:Y:S01]  /*09f0*/  LOP3.LUT R17, R16, 0x3ff00000, RZ, 0xfc, !PT ;  /* 0x3ff0000010117812 */ /* 0x000fe200078efcff */
[----:B------:R-:W-:Y:S01]  /*0a00*/  IMAD.MOV.U32 R16, RZ, RZ, R18 ;  /* 0x000000ffff107224 */ /* 0x000fe200078e0012 */
[C---:B------:R-:W-:Y:S02]  /*0a10*/  FSETP.GEU.AND P2, PT, |R21|.reuse, 1.469367938527859385e-39, PT ;  /* 0x001000001500780b */ /* 0x040fe40003f4e200 */
[----:B------:R-:W-:-:S02]  /*0a20*/  LOP3.LUT R31, R21, 0x7ff00000, RZ, 0xc0, !PT ;  /* 0x7ff00000151f7812 */ /* 0x000fc400078ec0ff */
[----:B------:R-:W-:Y:S01]  /*0a30*/  LOP3.LUT R34, R19, 0x7ff00000, RZ, 0xc0, !PT ;  /* 0x7ff0000013227812 */ /* 0x000fe200078ec0ff */
[----:B------:R-:W-:-:S03]  /*0a40*/  @!P0 DMUL R16, R18, 8.98846567431157953865e+307 ;  /* 0x7fe0000012108828 */ /* 0x000fc60000000000 */
[----:B------:R-:W-:-:S03]  /*0a50*/  ISETP.GE.U32.AND P1, PT, R31, R34, PT ;  /* 0x000000221f00720c */ /* 0x000fc60003f26070 */
[----:B------:R-:W0:Y:S02]  /*0a60*/  MUFU.RCP64H R23, R17 ;  /* 0x0000001100177308 */ /* 0x000e240000001800 */
[----:B------:R-:W-:Y:S02]  /*0a70*/  @!P2 LOP3.LUT R26, R19, 0x7ff00000, RZ, 0xc0, !PT ;  /* 0x7ff00000131aa812 */ /* 0x000fe400078ec0ff */
[----:B------:R-:W-:Y:S02]  /*0a80*/  @!P0 LOP3.LUT R34, R17, 0x7ff00000, RZ, 0xc0, !PT ;  /* 0x7ff0000011228812 */ /* 0x000fe400078ec0ff */
[----:B------:R-:W-:-:S04]  /*0a90*/  @!P2 ISETP.GE.U32.AND P3, PT, R31, R26, PT ;  /* 0x0000001a1f00a20c */ /* 0x000fc80003f66070 */
[----:B------:R-:W-:-:S04]  /*0aa0*/  @!P2 SEL R27, R32, 0x63400000, !P3 ;  /* 0x63400000201ba807 */ /* 0x000fc80005800000 */
[----:B------:R-:W-:Y:S01]  /*0ab0*/  @!P2 LOP3.LUT R28, R27, 0x80000000, R21, 0xf8, !PT ;  /* 0x800000001b1ca812 */ /* 0x000fe200078ef815 */
[----:B0-----:R-:W-:-:S03]  /*0ac0*/  DFMA R24, R22, -R16, 1 ;  /* 0x3ff000001618742b */ /* 0x001fc60000000810 */
[----:B------:R-:W-:Y:S01]  /*0ad0*/  @!P2 LOP3.LUT R29, R28, 0x100000, RZ, 0xfc, !PT ;  /* 0x001000001c1da812 */ /* 0x000fe200078efcff */
[----:B------:R-:W-:-:S04]  /*0ae0*/  @!P2 IMAD.MOV.U32 R28, RZ, RZ, RZ ;  /* 0x000000ffff1ca224 */ /* 0x000fc800078e00ff */
[----:B------:R-:W-:-:S08]  /*0af0*/  DFMA R24, R24, R24, R24 ;  /* 0x000000181818722b */ /* 0x000fd00000000018 */
[----:B------:R-:W-:Y:S01]  /*0b00*/  DFMA R24, R22, R24, R22 ;  /* 0x000000181618722b */ /* 0x000fe20000000016 */
[----:B------:R-:W-:Y:S01]  /*0b10*/  SEL R23, R32, 0x63400000, !P1 ;  /* 0x6340000020177807 */ /* 0x000fe20004800000 */
[----:B------:R-:W-:-:S03]  /*0b20*/  IMAD.MOV.U32 R22, RZ, RZ, R20 ;  /* 0x000000ffff167224 */ /* 0x000fc600078e0014 */
[----:B------:R-:W-:-:S03]  /*0b30*/  LOP3.LUT R23, R23, 0x800fffff, R21, 0xf8, !PT ;  /* 0x800fffff17177812 */ /* 0x000fc600078ef815 */
[----:B------:R-:W-:-:S03]  /*0b40*/  DFMA R26, R24, -R16, 1 ;  /* 0x3ff00000181a742b */ /* 0x000fc60000000810 */
[----:B------:R-:W-:-:S05]  /*0b50*/  @!P2 DFMA R22, R22, 2, -R28 ;  /* 0x400000001616a82b */ /* 0x000fca000000081c */
[----:B------:R-:W-:-:S08]  /*0b60*/  DFMA R24, R24, R26, R24 ;  /* 0x0000001a1818722b */ /* 0x000fd00000000018 */
[----:B------:R-:W-:-:S08]  /*0b70*/  DMUL R26, R24, R22 ;  /* 0x00000016181a7228 */ /* 0x000fd00000000000 */
[----:B------:R-:W-:-:S08]  /*0b80*/  DFMA R28, R26, -R16, R22 ;  /* 0x800000101a1c722b */ /* 0x000fd00000000016 */
[----:B------:R-:W-:Y:S01]  /*0b90*/  DFMA R28, R24, R28, R26 ;  /* 0x0000001c181c722b */ /* 0x000fe2000000001a */
[----:B------:R-:W-:Y:S01]  /*0ba0*/  IMAD.MOV.U32 R26, RZ, RZ, R31 ;  /* 0x000000ffff1a7224 */ /* 0x000fe200078e001f */
[----:B------:R-:W-:Y:S01]  /*0bb0*/  @!P2 LOP3.LUT R26, R23, 0x7ff00000, RZ, 0xc0, !PT ;  /* 0x7ff00000171aa812 */ /* 0x000fe200078ec0ff */
[----:B------:R-:W-:-:S03]  /*0bc0*/  VIADD R25, R34, 0xffffffff ;  /* 0xffffffff22197836 */ /* 0x000fc60000000000 */
[----:B------:R-:W-:-:S04]  /*0bd0*/  IADD3 R24, PT, PT, R26, -0x1, RZ ;  /* 0xffffffff1a187810 */ /* 0x000fc80007ffe0ff */
[----:B------:R-:W-:-:S04]  /*0be0*/  ISETP.GT.U32.AND P0, PT, R24, 0x7feffffe, PT ;  /* 0x7feffffe1800780c */ /* 0x000fc80003f04070 */
[----:B------:R-:W-:-:S13]  /*0bf0*/  ISETP.GT.U32.OR P0, PT, R25, 0x7feffffe, P0 ;  /* 0x7feffffe1900780c */ /* 0x000fda0000704470 */
[----:B------:R-:W-:Y:S05]  /*0c00*/  @P0 BRA `(.L_x_7) ;  /* 0x00000000006c0947 */ /* 0x000fea0003800000 */
[----:B------:R-:W-:-:S04]  /*0c10*/  LOP3.LUT R24, R19, 0x7ff00000, RZ, 0xc0, !PT ;  /* 0x7ff0000013187812 */ /* 0x000fc800078ec0ff */
[CC--:B------:R-:W-:Y:S02]  /*0c20*/  VIADDMNMX R20, R31.reuse, -R24.reuse, 0xb9600000, !PT ;  /* 0xb96000001f147446 */ /* 0x0c0fe40007800918 */
[----:B------:R-:W-:Y:S02]  /*0c30*/  ISETP.GE.U32.AND P0, PT, R31, R24, PT ;  /* 0x000000181f00720c */ /* 0x000fe40003f06070 */
[----:B------:R-:W-:Y:S02]  /*0c40*/  VIMNMX R20, PT, PT, R20, 0x46a00000, PT ;  /* 0x46a0000014147848 */ /* 0x000fe40003fe0100 */
[----:B------:R-:W-:-:S05]  /*0c50*/  SEL R21, R32, 0x63400000, !P0 ;  /* 0x6340000020157807 */ /* 0x000fca0004000000 */
[----:B------:R-:W-:Y:S02]  /*0c60*/  IMAD.IADD R26, R20, 0x1, -R21 ;  /* 0x00000001141a7824 */ /* 0x000fe400078e0a15 */
[----:B------:R-:W-:Y:S02]  /*0c70*/  IMAD.MOV.U32 R20, RZ, RZ, RZ ;  /* 0x000000ffff147224 */ /* 0x000fe400078e00ff */
[----:B------:R-:W-:-:S06]  /*0c80*/  VIADD R21, R26, 0x7fe00000 ;  /* 0x7fe000001a157836 */ /* 0x000fcc0000000000 */
[----:B------:R-:W-:-:S10]  /*0c90*/  DMUL R24, R28, R20 ;  /* 0x000000141c187228 */ /* 0x000fd40000000000 */
[----:B------:R-:W-:-:S13]  /*0ca0*/  FSETP.GTU.AND P0, PT, |R25|, 1.469367938527859385e-39, PT ;  /* 0x001000001900780b */ /* 0x000fda0003f0c200 */
[----:B------:R-:W-:Y:S05]  /*0cb0*/  @P0 BRA `(.L_x_8) ;  /* 0x0000000000940947 */ /* 0x000fea0003800000 */
[----:B------:R-:W-:Y:S01]  /*0cc0*/  DFMA R16, R28, -R16, R22 ;  /* 0x800000101c10722b */ /* 0x000fe20000000016 */
[----:B------:R-:W-:-:S09]  /*0cd0*/  MOV R20, RZ ;  /* 0x000000ff00147202 */ /* 0x000fd20000000f00 */
[C---:B------:R-:W-:Y:S02]  /*0ce0*/  FSETP.NEU.AND P0, PT, R17.reuse, RZ, PT ;  /* 0x000000ff1100720b */ /* 0x040fe40003f0d000 */
[----:B------:R-:W-:-:S04]  /*0cf0*/  LOP3.LUT R19, R17, 0x80000000, R19, 0x48, !PT ;  /* 0x8000000011137812 */ /* 0x000fc800078e4813 */
[----:B------:R-:W-:-:S07]  /*0d00*/  LOP3.LUT R21, R19, R21, RZ, 0xfc, !PT ;  /* 0x0000001513157212 */ /* 0x000fce00078efcff */
[----:B------:R-:W-:Y:S05]  /*0d10*/  @!P0 BRA `(.L_x_8) ;  /* 0x00000000007c8947 */ /* 0x000fea0003800000 */
[----:B------:R-:W-:Y:S01]  /*0d20*/  IMAD.MOV R17, RZ, RZ, -R26 ;  /* 0x000000ffff117224 */ /* 0x000fe200078e0a1a */
[----:B------:R-:W-:Y:S01]  /*0d30*/  DMUL.RP R20, R28, R20 ;  /* 0x000000141c147228 */ /* 0x000fe20000008000 */
[----:B------:R-:W-:-:S06]  /*0d40*/  IMAD.MOV.U32 R16, RZ, RZ, RZ ;  /* 0x000000ffff107224 */ /* 0x000fcc00078e00ff */
[----:B------:R-:W-:-:S03]  /*0d50*/  DFMA R16, R24, -R16, R28 ;  /* 0x800000101810722b */ /* 0x000fc6000000001c */
[----:B------:R-:W-:-:S03]  /*0d60*/  LOP3.LUT R19, R21, R19, RZ, 0x3c, !PT ;  /* 0x0000001315137212 */ /* 0x000fc600078e3cff */
[----:B------:R-:W-:-:S04]  /*0d70*/  IADD3 R16, PT, PT, -R26, -0x43300000, RZ ;  /* 0xbcd000001a107810 */ /* 0x000fc80007ffe1ff */
[----:B------:R-:W-:-:S04]  /*0d80*/  FSETP.NEU.AND P0, PT, |R17|, R16, PT ;  /* 0x000000101100720b */ /* 0x000fc80003f0d200 */
[----:B------:R-:W-:Y:S02]  /*0d90*/  FSEL R24, R20, R24, !P0 ;  /* 0x0000001814187208 */ /* 0x000fe40004000000 */
[----:B------:R-:W-:Y:S01]  /*0da0*/  FSEL R25, R19, R25, !P0 ;  /* 0x0000001913197208 */ /* 0x000fe20004000000 */
[----:B------:R-:W-:Y:S06]  /*0db0*/  BRA `(.L_x_8) ;  /* 0x0000000000547947 */ /* 0x000fec0003800000 */
.L_x_7:
[----:B------:R-:W-:-:S14]  /*0dc0*/  DSETP.NAN.AND P0, PT, R20, R20, PT ;  /* 0x000000141400722a */ /* 0x000fdc0003f08000 */
[----:B------:R-:W-:Y:S05]  /*0dd0*/  @P0 BRA `(.L_x_9) ;  /* 0x0000000000440947 */ /* 0x000fea0003800000 */
[----:B------:R-:W-:-:S14]  /*0de0*/  DSETP.NAN.AND P0, PT, R18, R18, PT ;  /* 0x000000121200722a */ /* 0x000fdc0003f08000 */
[----:B------:R-:W-:Y:S05]  /*0df0*/  @P0 BRA `(.L_x_10) ;  /* 0x0000000000300947 */ /* 0x000fea0003800000 */
[----:B------:R-:W-:Y:S01]  /*0e00*/  ISETP.NE.AND P0, PT, R26, R34, PT ;  /* 0x000000221a00720c */ /* 0x000fe20003f05270 */
[----:B------:R-:W-:Y:S02]  /*0e10*/  IMAD.MOV.U32 R24, RZ, RZ, 0x0 ;  /* 0x00000000ff187424 */ /* 0x000fe400078e00ff */
[----:B------:R-:W-:-:S10]  /*0e20*/  IMAD.MOV.U32 R25, RZ, RZ, -0x80000 ;  /* 0xfff80000ff197424 */ /* 0x000fd400078e00ff */
[----:B------:R-:W-:Y:S05]  /*0e30*/  @!P0 BRA `(.L_x_8) ;  /* 0x0000000000348947 */ /* 0x000fea0003800000 */
[----:B------:R-:W-:Y:S02]  /*0e40*/  ISETP.NE.AND P0, PT, R26, 0x7ff00000, PT ;  /* 0x7ff000001a00780c */ /* 0x000fe40003f05270 */
[----:B------:R-:W-:Y:S02]  /*0e50*/  LOP3.LUT R25, R21, 0x80000000, R19, 0x48, !PT ;  /* 0x8000000015197812 */ /* 0x000fe400078e4813 */
[----:B------:R-:W-:-:S13]  /*0e60*/  ISETP.EQ.OR P0, PT, R34, RZ, !P0 ;  /* 0x000000ff2200720c */ /* 0x000fda0004702670 */
[----:B------:R-:W-:Y:S02]  /*0e70*/  @P0 LOP3.LUT R16, R25, 0x7ff00000, RZ, 0xfc, !PT ;  /* 0x7ff0000019100812 */ /* 0x000fe400078efcff */
[----:B------:R-:W-:Y:S01]  /*0e80*/  @!P0 MOV R24, RZ ;  /* 0x000000ff00188202 */ /* 0x000fe20000000f00 */
[----:B------:R-:W-:Y:S02]  /*0e90*/  @P0 IMAD.MOV.U32 R24, RZ, RZ, RZ ;  /* 0x000000ffff180224 */ /* 0x000fe400078e00ff */
[----:B------:R-:W-:Y:S01]  /*0ea0*/  @P0 IMAD.MOV.U32 R25, RZ, RZ, R16 ;  /* 0x000000ffff190224 */ /* 0x000fe200078e0010 */
[----:B------:R-:W-:Y:S06]  /*0eb0*/  BRA `(.L_x_8) ;  /* 0x0000000000147947 */ /* 0x000fec0003800000 */
.L_x_10:
[----:B------:R-:W-:Y:S01]  /*0ec0*/  LOP3.LUT R25, R19, 0x80000, RZ, 0xfc, !PT ;  /* 0x0008000013197812 */ /* 0x000fe200078efcff */
[----:B------:R-:W-:Y:S01]  /*0ed0*/  IMAD.MOV.U32 R24, RZ, RZ, R18 ;  /* 0x000000ffff187224 */ /* 0x000fe200078e0012 */
[----:B------:R-:W-:Y:S06]  /*0ee0*/  BRA `(.L_x_8) ;  /* 0x0000000000087947 */ /* 0x000fec0003800000 */
.L_x_9:
[----:B------:R-:W-:Y:S01]  /*0ef0*/  LOP3.LUT R25, R21, 0x80000, RZ, 0xfc, !PT ;  /* 0x0008000015197812 */ /* 0x000fe200078efcff */
[----:B------:R-:W-:-:S07]  /*0f00*/  IMAD.MOV.U32 R24, RZ, RZ, R20 ;  /* 0x000000ffff187224 */ /* 0x000fce00078e0014 */
.L_x_8:
[----:B------:R-:W-:Y:S05]  /*0f10*/  BSYNC.RECONVERGENT B2 ;  /* 0x0000000000027941 */ /* 0x000fea0003800200 */
.L_x_6:
[----:B------:R-:W-:Y:S01]  /*0f20*/  IMAD.MOV.U32 R16, RZ, RZ, R0 ;  /* 0x000000ffff107224 */ /* 0x000fe200078e0000 */
[----:B------:R-:W-:Y:S01]  /*0f30*/  MOV R18, R24 ;  /* 0x0000001800127202 */ /* 0x000fe20000000f00 */
[----:B------:R-:W-:Y:S02]  /*0f40*/  IMAD.MOV.U32 R17, RZ, RZ, 0x0 ;  /* 0x00000000ff117424 */ /* 0x000fe400078e00ff */
[----:B------:R-:W-:Y:S02]  /*0f50*/  IMAD.MOV.U32 R19, RZ, RZ, R25 ;  /* 0x000000ffff137224 */ /* 0x000fe400078e0019 */
[----:B------:R-:W-:Y:S05]  /*0f60*/  RET.REL.NODEC R16 `(_Z8fastwavePdS_S_S_iii) ;  /* 0xfffffff010247950 */ /* 0x000fea0003c3ffff */
.L_x_11:
[----:B------:R-:W-:-:S00]  /*0f70*/  BRA `(.L_x_11) ;  /* 0xfffffffc00fc7947 */ /* 0x000fc0000383ffff */
[----:B------:R-:W-:-:S00]  /*0f80*/  NOP ;  /* 0x0000000000007918 */ /* 0x000fc00000000000 */
[----:B------:R-:W-:-:S00]  /*0f90*/  NOP ;  /* 0x0000000000007918 */ /* 0x000fc00000000000 */
[----:B------:R-:W-:-:S00]  /*0fa0*/  NOP ;  /* 0x0000000000007918 */ /* 0x000fc00000000000 */
[----:B------:R-:W-:-:S00]  /*0fb0*/  NOP ;  /* 0x0000000000007918 */ /* 0x000fc00000000000 */
[----:B------:R-:W-:-:S00]  /*0fc0*/  NOP ;  /* 0x0000000000007918 */ /* 0x000fc00000000000 */
[----:B------:R-:W-:-:S00]  /*0fd0*/  NOP ;  /* 0x0000000000007918 */ /* 0x000fc00000000000 */
[----:B------:R-:W-:-:S00]  /*0fe0*/  NOP ;  /* 0x0000000000007918 */ /* 0x000fc00000000000 */
[----:B------:R-:W-:-:S00]  /*0ff0*/  NOP ;  /* 0x0000000000007918 */ /* 0x000fc00000000000 */
.L_x_12:


//--------------------- .nv.shared.reserved.0     --------------------------
	.section	.nv.shared.reserved.0,"aw",@nobits
	.weak		__nv_reservedSMEM_offset_0_alias
	.size		__nv_reservedSMEM_offset_0_alias, 0, 64
	.other		__nv_reservedSMEM_offset_0_alias,@"STO_CUDA_RESERVED_SHARED STV_DEFAULT"
__nv_reservedSMEM_offset_0_alias:
	.zero		0
	.zero		64


//--------------------- .nv.constant0._Z8fastwavePdS_S_S_iii --------------------------
	.section	.nv.constant0._Z8fastwavePdS_S_S_iii,"a",@progbits
	.sectionflags	@""
	.align	4
.nv.constant0._Z8fastwavePdS_S_S_iii:
	.zero		940


//--------------------- SYMBOLS --------------------------

	.type		.nv.reservedSmem.offset0,@object
	.size		.nv.reservedSmem.offset0,0x4
